	.headerflags	@"EF_CUDA_TEXMODE_UNIFIED EF_CUDA_64BIT_ADDRESS EF_CUDA_ACCELERATORS EF_CUDA_SM90 EF_CUDA_VIRTUAL_SM(EF_CUDA_SM90)"
	.elftype	@"ET_EXEC"


//--------------------- .nv.info                  --------------------------
	.section	.nv.info,"",@"SHT_CUDA_INFO"
	.align	4


	//----- nvinfo : EIATTR_REGCOUNT
	.align		4
        /*0000*/ 	.byte	0x04, 0x2f
        /*0002*/ 	.short	(.L_3 - .L_2)
	.align		4
.L_2:
        /*0004*/ 	.word	index@(triton_poi_fused__native_batch_norm_legit_no_training_convolution_relu_threshold_backward_0)
        /*0008*/ 	.word	0x00000018


	//----- nvinfo : EIATTR_MIN_STACK_SIZE
	.align		4
.L_3:
        /*000c*/ 	.byte	0x04, 0x12
        /*000e*/ 	.short	(.L_5 - .L_4)
	.align		4
.L_4:
        /*0010*/ 	.word	index@(triton_poi_fused__native_batch_norm_legit_no_training_convolution_relu_threshold_backward_0)
        /*0014*/ 	.word	0x00000000


	//----- nvinfo : EIATTR_FRAME_SIZE
	.align		4
.L_5:
        /*0018*/ 	.byte	0x04, 0x11
        /*001a*/ 	.short	(.L_7 - .L_6)
	.align		4
.L_6:
        /*001c*/ 	.word	index@(triton_poi_fused__native_batch_norm_legit_no_training_convolution_relu_threshold_backward_0)
        /*0020*/ 	.word	0x00000000


	//----- nvinfo : EIATTR_MIN_STACK_SIZE
	.align		4
.L_7:
        /*0024*/ 	.byte	0x04, 0x12
        /*0026*/ 	.short	(.L_9 - .L_8)
	.align		4
.L_8:
        /*0028*/ 	.word	index@(triton_poi_fused__native_batch_norm_legit_no_training_convolution_relu_threshold_backward_0)
        /*002c*/ 	.word	0x00000000
.L_9:


//--------------------- .nv.info.triton_poi_fused__native_batch_norm_legit_no_training_convolution_relu_threshold_backward_0 --------------------------
	.section	.nv.info.triton_poi_fused__native_batch_norm_legit_no_training_convolution_relu_threshold_backward_0,"",@"SHT_CUDA_INFO"
	.sectionflags	@""
	.align	4


	//----- nvinfo : EIATTR_CUDA_API_VERSION
	.align		4
        /*0000*/ 	.byte	0x04, 0x37
        /*0002*/ 	.short	(.L_11 - .L_10)
.L_10:
        /*0004*/ 	.word	0x0000007c


	//----- nvinfo : EIATTR_KPARAM_INFO
	.align		4
.L_11:
        /*0008*/ 	.byte	0x04, 0x17
        /*000a*/ 	.short	(.L_13 - .L_12)
.L_12:
        /*000c*/ 	.word	0x00000000
        /*0010*/ 	.short	0x0008
        /*0012*/ 	.short	0x0040
        /*0014*/ 	.byte	0x00, 0xf0, 0x11, 0x00


	//----- nvinfo : EIATTR_KPARAM_INFO
	.align		4
.L_13:
        /*0018*/ 	.byte	0x04, 0x17
        /*001a*/ 	.short	(.L_15 - .L_14)
.L_14:
        /*001c*/ 	.word	0x00000000
        /*0020*/ 	.short	0x0007
        /*0022*/ 	.short	0x0038
        /*0024*/ 	.byte	0x00, 0xf4, 0x21, 0x00


	//----- nvinfo : EIATTR_KPARAM_INFO
	.align		4
.L_15:
        /*0028*/ 	.byte	0x04, 0x17
        /*002a*/ 	.short	(.L_17 - .L_16)
.L_16:
        /*002c*/ 	.word	0x00000000
        /*0030*/ 	.short	0x0006
        /*0032*/ 	.short	0x0030
        /*0034*/ 	.byte	0x00, 0xf4, 0x21, 0x00


	//----- nvinfo : EIATTR_KPARAM_INFO
	.align		4
.L_17:
        /*0038*/ 	.byte	0x04, 0x17
        /*003a*/ 	.short	(.L_19 - .L_18)
.L_18:
        /*003c*/ 	.word	0x00000000
        /*0040*/ 	.short	0x0005
        /*0042*/ 	.short	0x0028
        /*0044*/ 	.byte	0x00, 0xf4, 0x21, 0x00


	//----- nvinfo : EIATTR_KPARAM_INFO
	.align		4
.L_19:
        /*0048*/ 	.byte	0x04, 0x17
        /*004a*/ 	.short	(.L_21 - .L_20)
.L_20:
        /*004c*/ 	.word	0x00000000
        /*0050*/ 	.short	0x0004
        /*0052*/ 	.short	0x0020
        /*0054*/ 	.byte	0x00, 0xf4, 0x21, 0x00


	//----- nvinfo : EIATTR_KPARAM_INFO
	.align		4
.L_21:
        /*0058*/ 	.byte	0x04, 0x17
        /*005a*/ 	.short	(.L_23 - .L_22)
.L_22:
        /*005c*/ 	.word	0x00000000
        /*0060*/ 	.short	0x0003
        /*0062*/ 	.short	0x0018
        /*0064*/ 	.byte	0x00, 0xf4, 0x21, 0x00


	//----- nvinfo : EIATTR_KPARAM_INFO
	.align		4
.L_23:
        /*0068*/ 	.byte	0x04, 0x17
        /*006a*/ 	.short	(.L_25 - .L_24)
.L_24:
        /*006c*/ 	.word	0x00000000
        /*0070*/ 	.short	0x0002
        /*0072*/ 	.short	0x0010
        /*0074*/ 	.byte	0x00, 0xf4, 0x21, 0x00


	//----- nvinfo : EIATTR_KPARAM_INFO
	.align		4
.L_25:
        /*0078*/ 	.byte	0x04, 0x17
        /*007a*/ 	.short	(.L_27 - .L_26)
.L_26:
        /*007c*/ 	.word	0x00000000
        /*0080*/ 	.short	0x0001
        /*0082*/ 	.short	0x0008
        /*0084*/ 	.byte	0x00, 0xf4, 0x21, 0x00


	//----- nvinfo : EIATTR_KPARAM_INFO
	.align		4
.L_27:
        /*0088*/ 	.byte	0x04, 0x17
        /*008a*/ 	.short	(.L_29 - .L_28)
.L_28:
        /*008c*/ 	.word	0x00000000
        /*0090*/ 	.short	0x0000
        /*0092*/ 	.short	0x0000
        /*0094*/ 	.byte	0x00, 0xf4, 0x21, 0x00


	//----- nvinfo : EIATTR_SPARSE_MMA_MASK
	.align		4
.L_29:
        /*0098*/ 	.byte	0x03, 0x50
        /*009a*/ 	.short	0x0000


	//----- nvinfo : EIATTR_MAXREG_COUNT
	.align		4
        /*009c*/ 	.byte	0x03, 0x1b
        /*009e*/ 	.short	0x00ff


	//----- nvinfo : EIATTR_EXIT_INSTR_OFFSETS
	.align		4
        /*00a0*/ 	.byte	0x04, 0x1c
        /*00a2*/ 	.short	(.L_31 - .L_30)


	//   ....[0]....
.L_30:
        /*00a4*/ 	.word	0x00000560


	//----- nvinfo : EIATTR_REQNTID
	.align		4
.L_31:
        /*00a8*/ 	.byte	0x04, 0x10
        /*00aa*/ 	.short	(.L_33 - .L_32)
.L_32:
        /*00ac*/ 	.word	0x00000080
        /*00b0*/ 	.word	0x00000001
        /*00b4*/ 	.word	0x00000001


	//----- nvinfo : EIATTR_CBANK_PARAM_SIZE
	.align		4
.L_33:
        /*00b8*/ 	.byte	0x03, 0x19
        /*00ba*/ 	.short	0x0044


	//----- nvinfo : EIATTR_PARAM_CBANK
	.align		4
        /*00bc*/ 	.byte	0x04, 0x0a
        /*00be*/ 	.short	(.L_35 - .L_34)
	.align		4
.L_34:
        /*00c0*/ 	.word	index@(.nv.constant0.triton_poi_fused__native_batch_norm_legit_no_training_convolution_relu_threshold_backward_0)
        /*00c4*/ 	.short	0x0210
        /*00c6*/ 	.short	0x0044


	//----- nvinfo : EIATTR_SW_WAR
	.align		4
.L_35:
        /*00c8*/ 	.byte	0x04, 0x36
        /*00ca*/ 	.short	(.L_37 - .L_36)
.L_36:
        /*00cc*/ 	.word	0x00000008
.L_37:


//--------------------- .nv.callgraph             --------------------------
	.section	.nv.callgraph,"",@"SHT_CUDA_CALLGRAPH"
	.align	4
	.sectionentsize	8
	.align		4
        /*0000*/ 	.word	0x00000000
	.align		4
        /*0004*/ 	.word	0xffffffff
	.align		4
        /*0008*/ 	.word	0x00000000
	.align		4
        /*000c*/ 	.word	0xfffffffe
	.align		4
        /*0010*/ 	.word	0x00000000
	.align		4
        /*0014*/ 	.word	0xfffffffd
	.align		4
        /*0018*/ 	.word	0x00000000
	.align		4
        /*001c*/ 	.word	0xfffffffc


//--------------------- .nv.constant4             --------------------------
	.section	.nv.constant4,"a",@progbits
	.align	8
	.align		8
.nv.constant4:
        /*0000*/ 	.dword	_$_str
	.align		8
        /*0008*/ 	.dword	_$_str_$_2


//--------------------- .text.triton_poi_fused__native_batch_norm_legit_no_training_convolution_relu_threshold_backward_0 --------------------------
	.section	.text.triton_poi_fused__native_batch_norm_legit_no_training_convolution_relu_threshold_backward_0,"ax",@progbits
	.align	128
        .global         triton_poi_fused__native_batch_norm_legit_no_training_convolution_relu_threshold_backward_0
        .type           triton_poi_fused__native_batch_norm_legit_no_training_convolution_relu_threshold_backward_0,@function
        .size           triton_poi_fused__native_batch_norm_legit_no_training_convolution_relu_threshold_backward_0,(.L_x_1 - triton_poi_fused__native_batch_norm_legit_no_training_convolution_relu_threshold_backward_0)
        .other          triton_poi_fused__native_batch_norm_legit_no_training_convolution_relu_threshold_backward_0,@"STO_CUDA_ENTRY STV_DEFAULT"
triton_poi_fused__native_batch_norm_legit_no_training_convolution_relu_threshold_backward_0:
.text.triton_poi_fused__native_batch_norm_legit_no_training_convolution_relu_threshold_backward_0:
[----:B------:R-:W-:Y:S01]  /*0000*/  LDC R1, c[0x0][0x28] ;  /* 0x00000a00ff017b82 */ /* 0x000fe20000000800 */
[----:B------:R-:W1:Y:S07]  /*0010*/  S2R R0, SR_TID.X ;  /* 0x0000000000007919 */ /* 0x000e6e0000002100 */
[----:B------:R-:W2:Y:S01]  /*0020*/  LDC.64 R20, c[0x0][0x228] ;  /* 0x00008a00ff147b82 */ /* 0x000ea20000000a00 */
[----:B------:R-:W-:Y:S01]  /*0030*/  ULDC.64 UR4, c[0x0][0x208] ;  /* 0x0000820000047ab9 */ /* 0x000fe20000000a00 */
[----:B------:R-:W-:Y:S01]  /*0040*/  ULDC.64 UR6, c[0x0][0x248] ;  /* 0x0000920000067ab9 */ /* 0x000fe20000000a00 */
[----:B------:R-:W3:Y:S05]  /*0050*/  S2R R5, SR_CTAID.X ;  /* 0x0000000000057919 */ /* 0x000eea0000002500 */
[----:B------:R-:W4:Y:S08]  /*0060*/  LDC.64 R16, c[0x0][0x218] ;  /* 0x00008600ff107b82 */ /* 0x000f300000000a00 */
[----:B------:R-:W5:Y:S08]  /*0070*/  LDC.64 R18, c[0x0][0x220] ;  /* 0x00008800ff127b82 */ /* 0x000f700000000a00 */
[----:B------:R-:W4:Y:S01]  /*0080*/  LDC.64 R12, c[0x0][0x230] ;  /* 0x00008c00ff0c7b82 */ /* 0x000f220000000a00 */
[----:B-1----:R-:W-:-:S07]  /*0090*/  SHF.L.U32 R0, R0, 0x2, RZ ;  /* 0x0000000200007819 */ /* 0x002fce00000006ff */
[----:B------:R-:W1:Y:S01]  /*00a0*/  LDC.64 R8, c[0x0][0x238] ;  /* 0x00008e00ff087b82 */ /* 0x000e620000000a00 */
[----:B---3--:R-:W-:Y:S02]  /*00b0*/  SHF.R.S32.HI R3, RZ, 0x16, R5 ;  /* 0x00000016ff037819 */ /* 0x008fe40000011405 */
[----:B------:R-:W-:Y:S02]  /*00c0*/  LOP3.LUT R0, R0, 0x1fc, RZ, 0xc0, !PT ;  /* 0x000001fc00007812 */ /* 0x000fe400078ec0ff */
[----:B------:R-:W-:Y:S02]  /*00d0*/  SGXT R3, R3, 0x1 ;  /* 0x000000010303781a */ /* 0x000fe40000000200 */
[----:B------:R-:W-:-:S04]  /*00e0*/  LEA R0, R5, R0, 0x9 ;  /* 0x0000000005007211 */ /* 0x000fc800078e48ff */
[----:B------:R-:W-:-:S04]  /*00f0*/  LEA.HI R3, R3, R0, RZ, 0xc ;  /* 0x0000000003037211 */ /* 0x000fc800078f60ff */
[----:B------:R-:W-:-:S05]  /*0100*/  SHF.R.S32.HI R3, RZ, 0xc, R3 ;  /* 0x0000000cff037819 */ /* 0x000fca0000011403 */
[----:B------:R-:W-:-:S05]  /*0110*/  IMAD.HI R2, R3, 0x55555556, RZ ;  /* 0x5555555603027827 */ /* 0x000fca00078e02ff */
[----:B------:R-:W-:-:S05]  /*0120*/  LEA.HI R2, R2, R2, RZ, 0x1 ;  /* 0x0000000202027211 */ /* 0x000fca00078f08ff */
[----:B------:R-:W-:Y:S02]  /*0130*/  IMAD R11, R2, -0x3, R3 ;  /* 0xfffffffd020b7824 */ /* 0x000fe400078e0203 */
[----:B------:R-:W3:Y:S02]  /*0140*/  LDC.64 R2, c[0x0][0x210] ;  /* 0x00008400ff027b82 */ /* 0x000ee40000000a00 */
[----:B--2---:R-:W-:-:S05]  /*0150*/  IMAD.WIDE R20, R11, 0x4, R20 ;  /* 0x000000040b147825 */ /* 0x004fca00078e0214 */
[----:B------:R1:W2:Y:S01]  /*0160*/  LDG.E.EL R10, desc[UR4][R20.64] ;  /* 0x00000004140a7981 */ /* 0x0002a2000c2e1900 */
[----:B----4-:R-:W-:-:S04]  /*0170*/  IMAD.WIDE R16, R11, 0x4, R16 ;  /* 0x000000040b107825 */ /* 0x010fc800078e0210 */
[----:B-----5:R-:W-:Y:S01]  /*0180*/  IMAD.WIDE R18, R11, 0x4, R18 ;  /* 0x000000040b127825 */ /* 0x020fe200078e0212 */
[----:B------:R4:W5:Y:S04]  /*0190*/  LDG.E.EL R14, desc[UR4][R16.64] ;  /* 0x00000004100e7981 */ /* 0x000968000c2e1900 */
[----:B------:R-:W5:Y:S01]  /*01a0*/  LDG.E.EL R15, desc[UR4][R18.64] ;  /* 0x00000004120f7981 */ /* 0x000f62000c2e1900 */
[----:B---3--:R-:W-:-:S05]  /*01b0*/  IMAD.WIDE R2, R0, 0x4, R2 ;  /* 0x0000000400027825 */ /* 0x008fca00078e0202 */
[----:B------:R-:W5:Y:S01]  /*01c0*/  LDG.E.128 R4, desc[UR4][R2.64] ;  /* 0x0000000402047981 */ /* 0x000f62000c1e1d00 */
[----:B0-----:R-:W-:-:S04]  /*01d0*/  IMAD.WIDE R12, R11, 0x4, R12 ;  /* 0x000000040b0c7825 */ /* 0x001fc800078e020c */
[----:B-1----:R-:W-:Y:S02]  /*01e0*/  IMAD.WIDE R20, R11, 0x4, R8 ;  /* 0x000000040b147825 */ /* 0x002fe400078e0208 */
[----:B------:R0:W3:Y:S04]  /*01f0*/  LDG.E.EL R8, desc[UR4][R12.64] ;  /* 0x000000040c087981 */ /* 0x0000e8000c2e1900 */
[----:B------:R-:W3:Y:S01]  /*0200*/  LDG.E.EL R9, desc[UR4][R20.64] ;  /* 0x0000000414097981 */ /* 0x000ee2000c2e1900 */
[----:B----4-:R-:W-:Y:S01]  /*0210*/  HFMA2.MMA R16, -RZ, RZ, 1.625, 0 ;  /* 0x3e800000ff107435 */ /* 0x010fe200000001ff */
[----:B--2---:R-:W-:-:S04]  /*0220*/  FADD R10, R10, 9.9999997473787516356e-06 ;  /* 0x3727c5ac0a0a7421 */ /* 0x004fc80000000000 */
[----:B------:R-:W1:Y:S02]  /*0230*/  MUFU.SQRT R11, R10 ;  /* 0x0000000a000b7308 */ /* 0x000e640000002000 */
[C---:B-1----:R-:W-:Y:S02]  /*0240*/  FSETP.GT.AND P0, PT, R11.reuse, 8.50705917302346158658e+37, PT ;  /* 0x7e8000000b00780b */ /* 0x042fe40003f04000 */
[----:B------:R-:W-:-:S11]  /*0250*/  FSETP.GEU.AND P1, PT, R11, 1.175494350822287508e-38, PT ;  /* 0x008000000b00780b */ /* 0x000fd60003f2e000 */
[----:B------:R-:W-:-:S04]  /*0260*/  @P0 FMUL R11, R11, 0.25 ;  /* 0x3e8000000b0b0820 */ /* 0x000fc80000400000 */
[----:B------:R-:W-:-:S06]  /*0270*/  @!P1 FMUL R11, R11, 16777216 ;  /* 0x4b8000000b0b9820 */ /* 0x000fcc0000400000 */
[----:B------:R-:W1:Y:S01]  /*0280*/  MUFU.RCP R11, R11 ;  /* 0x0000000b000b7308 */ /* 0x000e620000001000 */
[----:B------:R-:W-:Y:S01]  /*0290*/  FSEL R16, R16, 1, P0 ;  /* 0x3f80000010107808 */ /* 0x000fe20000000000 */
[--C-:B-----5:R-:W-:Y:S01]  /*02a0*/  FADD R4, R4, R14.reuse ;  /* 0x0000000e04047221 */ /* 0x120fe20000000000 */
[--C-:B------:R-:W-:Y:S01]  /*02b0*/  FADD R6, R6, R14.reuse ;  /* 0x0000000e06067221 */ /* 0x100fe20000000000 */
[--C-:B------:R-:W-:Y:S02]  /*02c0*/  FADD R5, R5, R14.reuse ;  /* 0x0000000e05057221 */ /* 0x100fe40000000000 */
[----:B------:R-:W-:Y:S01]  /*02d0*/  @!P1 FMUL R16, R16, 16777216 ;  /* 0x4b80000010109820 */ /* 0x000fe20000400000 */
[----:B------:R-:W-:Y:S01]  /*02e0*/  FADD R7, R7, R14 ;  /* 0x0000000e07077221 */ /* 0x000fe20000000000 */
[C---:B------:R-:W-:Y:S01]  /*02f0*/  FADD R17, -R15.reuse, R4 ;  /* 0x000000040f117221 */ /* 0x040fe20000000100 */
[----:B0-----:R-:W-:Y:S01]  /*0300*/  FADD R13, -R15, R6 ;  /* 0x000000060f0d7221 */ /* 0x001fe20000000100 */
[----:B-1----:R-:W-:Y:S01]  /*0310*/  FMUL R16, R11, R16 ;  /* 0x000000100b107220 */ /* 0x002fe20000400000 */
[C---:B------:R-:W-:Y:S01]  /*0320*/  FADD R11, -R15.reuse, R5 ;  /* 0x000000050f0b7221 */ /* 0x040fe20000000100 */
[----:B------:R-:W-:-:S02]  /*0330*/  FADD R15, -R15, R7 ;  /* 0x000000070f0f7221 */ /* 0x000fc40000000100 */
[C---:B------:R-:W-:Y:S01]  /*0340*/  FMUL R10, R16.reuse, R17 ;  /* 0x00000011100a7220 */ /* 0x040fe20000400000 */
[C---:B------:R-:W-:Y:S01]  /*0350*/  FMUL R13, R16.reuse, R13 ;  /* 0x0000000d100d7220 */ /* 0x040fe20000400000 */
[C---:B------:R-:W-:Y:S01]  /*0360*/  FMUL R12, R16.reuse, R11 ;  /* 0x0000000b100c7220 */ /* 0x040fe20000400000 */
[----:B------:R-:W-:Y:S01]  /*0370*/  FMUL R16, R16, R15 ;  /* 0x0000000f10107220 */ /* 0x000fe20000400000 */
[C-C-:B---3--:R-:W-:Y:S01]  /*0380*/  FFMA R14, R8.reuse, R10, R9.reuse ;  /* 0x0000000a080e7223 */ /* 0x148fe20000000009 */
[C-C-:B------:R-:W-:Y:S01]  /*0390*/  FFMA R11, R8.reuse, R13, R9.reuse ;  /* 0x0000000d080b7223 */ /* 0x140fe20000000009 */
[C-C-:B------:R-:W-:Y:S01]  /*03a0*/  FFMA R10, R8.reuse, R12, R9.reuse ;  /* 0x0000000c080a7223 */ /* 0x140fe20000000009 */
[----:B------:R-:W-:Y:S01]  /*03b0*/  FFMA R16, R8, R16, R9 ;  /* 0x0000001008107223 */ /* 0x000fe20000000009 */
[----:B------:R-:W0:Y:S01]  /*03c0*/  LDC.64 R12, c[0x0][0x240] ;  /* 0x00009000ff0c7b82 */ /* 0x000e220000000a00 */
[----:B------:R-:W-:Y:S02]  /*03d0*/  FSETP.GEU.AND P0, PT, R14, RZ, PT ;  /* 0x000000ff0e00720b */ /* 0x000fe40003f0e000 */
[----:B------:R-:W-:-:S02]  /*03e0*/  FSETP.GEU.AND P1, PT, R10, RZ, PT ;  /* 0x000000ff0a00720b */ /* 0x000fc40003f2e000 */
[C---:B------:R-:W-:Y:S02]  /*03f0*/  FSETP.GEU.AND P2, PT, R11.reuse, RZ, PT ;  /* 0x000000ff0b00720b */ /* 0x040fe40003f4e000 */
[----:B------:R-:W-:Y:S02]  /*0400*/  FSETP.GEU.AND P3, PT, R16, RZ, PT ;  /* 0x000000ff1000720b */ /* 0x000fe40003f6e000 */
[----:B------:R-:W-:Y:S02]  /*0410*/  FSEL R9, R10, RZ, P1 ;  /* 0x000000ff0a097208 */ /* 0x000fe40000800000 */
[----:B------:R-:W-:Y:S02]  /*0420*/  FSEL R10, R11, RZ, P2 ;  /* 0x000000ff0b0a7208 */ /* 0x000fe40001000000 */
[----:B------:R-:W-:Y:S02]  /*0430*/  FSEL R8, R14, RZ, P0 ;  /* 0x000000ff0e087208 */ /* 0x000fe40000000000 */
[----:B------:R-:W-:-:S02]  /*0440*/  FSEL R11, R16, RZ, P3 ;  /* 0x000000ff100b7208 */ /* 0x000fc40001800000 */
[----:B------:R-:W-:Y:S02]  /*0450*/  FSETP.GTU.AND P0, PT, R8, RZ, PT ;  /* 0x000000ff0800720b */ /* 0x000fe40003f0c000 */
[----:B------:R-:W-:Y:S02]  /*0460*/  FSETP.GTU.AND P1, PT, R9, RZ, PT ;  /* 0x000000ff0900720b */ /* 0x000fe40003f2c000 */
[----:B------:R-:W-:Y:S02]  /*0470*/  FSETP.GTU.AND P2, PT, R10, RZ, PT ;  /* 0x000000ff0a00720b */ /* 0x000fe40003f4c000 */
[----:B------:R-:W-:Y:S02]  /*0480*/  FSETP.GTU.AND P3, PT, R11, RZ, PT ;  /* 0x000000ff0b00720b */ /* 0x000fe40003f6c000 */
[----:B------:R-:W-:Y:S02]  /*0490*/  SEL R18, RZ, 0x1, P0 ;  /* 0x00000001ff127807 */ /* 0x000fe40000000000 */
[----:B------:R-:W-:-:S02]  /*04a0*/  SEL R17, RZ, 0x1, P1 ;  /* 0x00000001ff117807 */ /* 0x000fc40000800000 */
[----:B------:R-:W-:Y:S02]  /*04b0*/  SEL R16, RZ, 0x1, P2 ;  /* 0x00000001ff107807 */ /* 0x000fe40001000000 */
[----:B------:R-:W-:Y:S02]  /*04c0*/  SEL R15, RZ, 0x1, P3 ;  /* 0x00000001ff0f7807 */ /* 0x000fe40001800000 */
[----:B------:R-:W-:Y:S02]  /*04d0*/  IADD3 R14, P0, R0, UR6, RZ ;  /* 0x00000006000e7c10 */ /* 0x000fe4000ff1e0ff */
[----:B------:R-:W-:Y:S02]  /*04e0*/  PRMT R17, R18, 0x3340, R17 ;  /* 0x0000334012117816 */ /* 0x000fe40000000011 */
[----:B------:R-:W-:Y:S01]  /*04f0*/  PRMT R16, R16, 0x3340, R15 ;  /* 0x0000334010107816 */ /* 0x000fe2000000000f */
[C---:B0-----:R-:W-:Y:S01]  /*0500*/  IMAD.WIDE R12, R0.reuse, 0x4, R12 ;  /* 0x00000004000c7825 */ /* 0x041fe200078e020c */
[----:B------:R-:W-:-:S02]  /*0510*/  LEA.HI.X.SX32 R15, R0, UR7, 0x1, P0 ;  /* 0x00000007000f7c11 */ /* 0x000fc400080f0eff */
[----:B------:R-:W-:Y:S01]  /*0520*/  PRMT R17, R17, 0x5410, R16 ;  /* 0x0000541011117816 */ /* 0x000fe20000000010 */
[----:B------:R-:W-:Y:S04]  /*0530*/  STG.E.128 desc[UR4][R2.64], R4 ;  /* 0x0000000402007986 */ /* 0x000fe8000c101d04 */
[----:B------:R-:W-:Y:S04]  /*0540*/  STG.E.128 desc[UR4][R12.64], R8 ;  /* 0x000000080c007986 */ /* 0x000fe8000c101d04 */
[----:B------:R-:W-:Y:S01]  /*0550*/  STG.E desc[UR4][R14.64], R17 ;  /* 0x000000110e007986 */ /* 0x000fe2000c101904 */
[----:B------:R-:W-:Y:S05]  /*0560*/  EXIT ;  /* 0x000000000000794d */ /* 0x000fea0003800000 */
.L_x_0:
[----:B------:R-:W-:-:S00]  /*0570*/  BRA `(.L_x_0) ;  /* 0xfffffffc00fc7947 */ /* 0x000fc0000383ffff */
[----:B------:R-:W-:-:S00]  /*0580*/  NOP ;  /* 0x0000000000007918 */ /* 0x000fc00000000000 */
[----:B------:R-:W-:-:S00]  /*0590*/  NOP ;  /* 0x0000000000007918 */ /* 0x000fc00000000000 */
[----:B------:R-:W-:-:S00]  /*05a0*/  NOP ;  /* 0x0000000000007918 */ /* 0x000fc00000000000 */
[----:B------:R-:W-:-:S00]  /*05b0*/  NOP ;  /* 0x0000000000007918 */ /* 0x000fc00000000000 */
[----:B------:R-:W-:-:S00]  /*05c0*/  NOP ;  /* 0x0000000000007918 */ /* 0x000fc00000000000 */
[----:B------:R-:W-:-:S00]  /*05d0*/  NOP ;  /* 0x0000000000007918 */ /* 0x000fc00000000000 */
[----:B------:R-:W-:-:S00]  /*05e0*/  NOP ;  /* 0x0000000000007918 */ /* 0x000fc00000000000 */
[----:B------:R-:W-:-:S00]  /*05f0*/  NOP ;  /* 0x0000000000007918 */ /* 0x000fc00000000000 */
.L_x_1:


//--------------------- .nv.global.init           --------------------------
	.section	.nv.global.init,"aw",@progbits
.nv.global.init:
	.type		_$_str,@object
	.size		_$_str,(_$_str_$_2 - _$_str)
_$_str:
        /*0000*/ 	.byte	0x5f, 0x5f, 0x43, 0x55, 0x44, 0x41, 0x5f, 0x46, 0x54, 0x5a, 0x00
	.type		_$_str_$_2,@object
	.size		_$_str_$_2,(.L_1 - _$_str_$_2)
_$_str_$_2:
        /*000b*/ 	.byte	0x5f, 0x5f, 0x43, 0x55, 0x44, 0x41, 0x5f, 0x50, 0x52, 0x45, 0x43, 0x5f, 0x53, 0x51, 0x52, 0x54
        /*001b*/ 	.byte	0x00
.L_1:


//--------------------- .nv.constant0.triton_poi_fused__native_batch_norm_legit_no_training_convolution_relu_threshold_backward_0 --------------------------
	.section	.nv.constant0.triton_poi_fused__native_batch_norm_legit_no_training_convolution_relu_threshold_backward_0,"a",@progbits
	.sectionflags	@""
	.align	4
.nv.constant0.triton_poi_fused__native_batch_norm_legit_no_training_convolution_relu_threshold_backward_0:
	.zero		596
